//
// Generated by NVIDIA NVVM Compiler
//
// Compiler Build ID: CL-36424714
// Cuda compilation tools, release 13.0, V13.0.88
// Based on NVVM 20.0.0
//

.version 9.0
.target sm_100
.address_size 64

	// .globl	_Z3sumPA100_iS0_S0_

.visible .entry _Z3sumPA100_iS0_S0_(
	.param .u64 .ptr .align 1 _Z3sumPA100_iS0_S0__param_0,
	.param .u64 .ptr .align 1 _Z3sumPA100_iS0_S0__param_1,
	.param .u64 .ptr .align 1 _Z3sumPA100_iS0_S0__param_2
)
{
	.reg .pred 	%p<4>;
	.reg .b32 	%r<12>;
	.reg .b64 	%rd<15>;

	ld.param.u64 	%rd1, [_Z3sumPA100_iS0_S0__param_0];
	ld.param.u64 	%rd2, [_Z3sumPA100_iS0_S0__param_1];
	ld.param.u64 	%rd3, [_Z3sumPA100_iS0_S0__param_2];
	mov.u32 	%r3, %ntid.y;
	mov.u32 	%r4, %ctaid.y;
	mov.u32 	%r5, %tid.y;
	mad.lo.s32 	%r1, %r3, %r4, %r5;
	mov.u32 	%r6, %ntid.x;
	mov.u32 	%r7, %ctaid.x;
	mov.u32 	%r8, %tid.x;
	mad.lo.s32 	%r2, %r6, %r7, %r8;
	setp.gt.u32 	%p1, %r1, 99;
	setp.gt.s32 	%p2, %r2, 99;
	or.pred  	%p3, %p1, %p2;
	@%p3 bra 	$L__BB0_2;
	cvta.to.global.u64 	%rd4, %rd1;
	cvta.to.global.u64 	%rd5, %rd2;
	cvta.to.global.u64 	%rd6, %rd3;
	mul.wide.u32 	%rd7, %r1, 400;
	add.s64 	%rd8, %rd4, %rd7;
	mul.wide.s32 	%rd9, %r2, 4;
	add.s64 	%rd10, %rd8, %rd9;
	ld.global.u32 	%r9, [%rd10];
	add.s64 	%rd11, %rd5, %rd7;
	add.s64 	%rd12, %rd11, %rd9;
	ld.global.u32 	%r10, [%rd12];
	add.s32 	%r11, %r10, %r9;
	add.s64 	%rd13, %rd6, %rd7;
	add.s64 	%rd14, %rd13, %rd9;
	st.global.u32 	[%rd14], %r11;
$L__BB0_2:
	ret;

}


// ===== COMPILED SASS (sm_100) =====

	.target	sm_100

	.elftype	@"ET_EXEC"


//--------------------- .note.nv.tkinfo           --------------------------
	.section	.note.nv.tkinfo,"",@"SHT_NOTE"
	.sectionflags	@"SHF_NOTE_NV_TKINFO"
	.tkinfo
        /*0018*/ 	.word	0x00000002
        /*0030*/ 	.string	""
        /*0030*/ 	.string	"ptxas"
        /*0030*/ 	.string	"Cuda compilation tools, release 13.0, V13.0.88"
        /*0030*/ 	.string	"Build cuda_13.0.r13.0/compiler.36424714_0"
        /*0030*/ 	.string	"-arch sm_100 -m 64 "



//--------------------- .note.nv.cuinfo           --------------------------
	.section	.note.nv.cuinfo,"",@"SHT_NOTE"
	.sectionflags	@"SHF_NOTE_NV_CUINFO"
        /*0018*/ 	.short	0x0002
        /*001a*/ 	.short	0x0064
        /*001c*/ 	.short	0x0082
	.zero		2


//--------------------- .nv.info                  --------------------------
	.section	.nv.info,"",@"SHT_CUDA_INFO"
	.align	4


	//----- nvinfo : EIATTR_REGCOUNT
	.align		4
        /*0000*/ 	.byte	0x04, 0x2f
        /*0002*/ 	.short	(.L_1 - .L_0)
	.align		4
.L_0:
        /*0004*/ 	.word	index@(_Z3sumPA100_iS0_S0_)
        /*0008*/ 	.word	0x0000000e


	//----- nvinfo : EIATTR_FRAME_SIZE
	.align		4
.L_1:
        /*000c*/ 	.byte	0x04, 0x11
        /*000e*/ 	.short	(.L_3 - .L_2)
	.align		4
.L_2:
        /*0010*/ 	.word	index@(_Z3sumPA100_iS0_S0_)
        /*0014*/ 	.word	0x00000000


	//----- nvinfo : EIATTR_MIN_STACK_SIZE
	.align		4
.L_3:
        /*0018*/ 	.byte	0x04, 0x12
        /*001a*/ 	.short	(.L_5 - .L_4)
	.align		4
.L_4:
        /*001c*/ 	.word	index@(_Z3sumPA100_iS0_S0_)
        /*0020*/ 	.word	0x00000000
.L_5:


//--------------------- .nv.compat                --------------------------
	.section	.nv.compat,"",@"SHT_CUDA_COMPAT_INFO"
	.align	4
        /*0000*/ 	.byte	0x02, 0x09, 0x00, 0x00, 0x02, 0x02, 0x01, 0x00, 0x02, 0x05, 0x05, 0x00, 0x03, 0x07, 0x01, 0x01
        /*0010*/ 	.byte	0x02, 0x03, 0x00, 0x00, 0x02, 0x06, 0x01, 0x00, 0x04, 0x0b, 0x08, 0x00, 0x09, 0x00, 0x00, 0x00
        /*0020*/ 	.byte	0x00, 0x00, 0x00, 0x00


//--------------------- .nv.info._Z3sumPA100_iS0_S0_ --------------------------
	.section	.nv.info._Z3sumPA100_iS0_S0_,"",@"SHT_CUDA_INFO"
	.sectionflags	@""
	.align	4


	//----- nvinfo : EIATTR_CUDA_API_VERSION
	.align		4
        /*0000*/ 	.byte	0x04, 0x37
        /*0002*/ 	.short	(.L_7 - .L_6)
.L_6:
        /*0004*/ 	.word	0x00000082


	//----- nvinfo : EIATTR_KPARAM_INFO
	.align		4
.L_7:
        /*0008*/ 	.byte	0x04, 0x17
        /*000a*/ 	.short	(.L_9 - .L_8)
.L_8:
        /*000c*/ 	.word	0x00000000
        /*0010*/ 	.short	0x0002
        /*0012*/ 	.short	0x0010
        /*0014*/ 	.byte	0x00, 0xf5, 0x21, 0x00


	//----- nvinfo : EIATTR_KPARAM_INFO
	.align		4
.L_9:
        /*0018*/ 	.byte	0x04, 0x17
        /*001a*/ 	.short	(.L_11 - .L_10)
.L_10:
        /*001c*/ 	.word	0x00000000
        /*0020*/ 	.short	0x0001
        /*0022*/ 	.short	0x0008
        /*0024*/ 	.byte	0x00, 0xf5, 0x21, 0x00


	//----- nvinfo : EIATTR_KPARAM_INFO
	.align		4
.L_11:
        /*0028*/ 	.byte	0x04, 0x17
        /*002a*/ 	.short	(.L_13 - .L_12)
.L_12:
        /*002c*/ 	.word	0x00000000
        /*0030*/ 	.short	0x0000
        /*0032*/ 	.short	0x0000
        /*0034*/ 	.byte	0x00, 0xf5, 0x21, 0x00


	//----- nvinfo : EIATTR_SPARSE_MMA_MASK
	.align		4
.L_13:
        /*0038*/ 	.byte	0x03, 0x50
        /*003a*/ 	.short	0x0000


	//----- nvinfo : EIATTR_MAXREG_COUNT
	.align		4
        /*003c*/ 	.byte	0x03, 0x1b
        /*003e*/ 	.short	0x00ff


	//----- nvinfo : EIATTR_MERCURY_ISA_VERSION
	.align		4
        /*0040*/ 	.byte	0x03, 0x5f
        /*0042*/ 	.short	0x0101


	//----- nvinfo : EIATTR_VRC_CTA_INIT_COUNT
	.align		4
        /*0044*/ 	.byte	0x02, 0x4a
	.zero		1
	.zero		1


	//----- nvinfo : EIATTR_EXIT_INSTR_OFFSETS
	.align		4
        /*0048*/ 	.byte	0x04, 0x1c
        /*004a*/ 	.short	(.L_15 - .L_14)


	//   ....[0]....
.L_14:
        /*004c*/ 	.word	0x000000b0


	//   ....[1]....
        /*0050*/ 	.word	0x000001a0


	//----- nvinfo : EIATTR_CBANK_PARAM_SIZE
	.align		4
.L_15:
        /*0054*/ 	.byte	0x03, 0x19
        /*0056*/ 	.short	0x0018


	//----- nvinfo : EIATTR_PARAM_CBANK
	.align		4
        /*0058*/ 	.byte	0x04, 0x0a
        /*005a*/ 	.short	(.L_17 - .L_16)
	.align		4
.L_16:
        /*005c*/ 	.word	index@(.nv.constant0._Z3sumPA100_iS0_S0_)
        /*0060*/ 	.short	0x0380
        /*0062*/ 	.short	0x0018


	//----- nvinfo : EIATTR_SW_WAR
	.align		4
.L_17:
        /*0064*/ 	.byte	0x04, 0x36
        /*0066*/ 	.short	(.L_19 - .L_18)
.L_18:
        /*0068*/ 	.word	0x00000008
.L_19:


//--------------------- .nv.callgraph             --------------------------
	.section	.nv.callgraph,"",@"SHT_CUDA_CALLGRAPH"
	.align	4
	.sectionentsize	8
	.align		4
        /*0000*/ 	.word	0x00000000
	.align		4
        /*0004*/ 	.word	0xffffffff
	.align		4
        /*0008*/ 	.word	0x00000000
	.align		4
        /*000c*/ 	.word	0xfffffffe
	.align		4
        /*0010*/ 	.word	0x00000000
	.align		4
        /*0014*/ 	.word	0xfffffffd
	.align		4
        /*0018*/ 	.word	0x00000000
	.align		4
        /*001c*/ 	.word	0xfffffffc


//--------------------- .text._Z3sumPA100_iS0_S0_ --------------------------
	.section	.text._Z3sumPA100_iS0_S0_,"ax",@progbits
	.align	128
        .global         _Z3sumPA100_iS0_S0_
        .type           _Z3sumPA100_iS0_S0_,@function
        .size           _Z3sumPA100_iS0_S0_,(.L_x_1 - _Z3sumPA100_iS0_S0_)
        .other          _Z3sumPA100_iS0_S0_,@"STO_CUDA_ENTRY STV_DEFAULT"
_Z3sumPA100_iS0_S0_:
.text._Z3sumPA100_iS0_S0_:
[----:B------:R-:W-:Y:S01]  /*0000*/  LDC R1, c[0x0][0x37c] ;  /* 0x0000df00ff017b82 */ /* 0x000fe20000000800 */
[----:B------:R-:W0:Y:S01]  /*0010*/  S2R R11, SR_CTAID.X ;  /* 0x00000000000b7919 */ /* 0x000e220000002500 */
[----:B------:R-:W1:Y:S01]  /*0020*/  LDCU UR4, c[0x0][0x364] ;  /* 0x00006c80ff0477ac */ /* 0x000e620008000800 */
[----:B------:R-:W0:Y:S01]  /*0030*/  S2R R2, SR_TID.X ;  /* 0x0000000000027919 */ /* 0x000e220000002100 */
[----:B------:R-:W0:Y:S01]  /*0040*/  LDCU UR5, c[0x0][0x360] ;  /* 0x00006c00ff0577ac */ /* 0x000e220008000800 */
[----:B------:R-:W1:Y:S01]  /*0050*/  S2R R9, SR_CTAID.Y ;  /* 0x0000000000097919 */ /* 0x000e620000002600 */
[----:B------:R-:W1:Y:S01]  /*0060*/  S2R R0, SR_TID.Y ;  /* 0x0000000000007919 */ /* 0x000e620000002200 */
[----:B0-----:R-:W-:-:S05]  /*0070*/  IMAD R11, R11, UR5, R2 ;  /* 0x000000050b0b7c24 */ /* 0x001fca000f8e0202 */
[----:B------:R-:W-:Y:S01]  /*0080*/  ISETP.GT.AND P0, PT, R11, 0x63, PT ;  /* 0x000000630b00780c */ /* 0x000fe20003f04270 */
[----:B-1----:R-:W-:-:S05]  /*0090*/  IMAD R9, R9, UR4, R0 ;  /* 0x0000000409097c24 */ /* 0x002fca000f8e0200 */
[----:B------:R-:W-:-:S13]  /*00a0*/  ISETP.GT.U32.OR P0, PT, R9, 0x63, P0 ;  /* 0x000000630900780c */ /* 0x000fda0000704470 */
[----:B------:R-:W-:Y:S05]  /*00b0*/  @P0 EXIT ;  /* 0x000000000000094d */ /* 0x000fea0003800000 */
[----:B------:R-:W0:Y:S01]  /*00c0*/  LDC.64 R2, c[0x0][0x380] ;  /* 0x0000e000ff027b82 */ /* 0x000e220000000a00 */
[----:B------:R-:W1:Y:S07]  /*00d0*/  LDCU.64 UR4, c[0x0][0x358] ;  /* 0x00006b00ff0477ac */ /* 0x000e6e0008000a00 */
[----:B------:R-:W2:Y:S08]  /*00e0*/  LDC.64 R4, c[0x0][0x388] ;  /* 0x0000e200ff047b82 */ /* 0x000eb00000000a00 */
[----:B------:R-:W3:Y:S01]  /*00f0*/  LDC.64 R6, c[0x0][0x390] ;  /* 0x0000e400ff067b82 */ /* 0x000ee20000000a00 */
[----:B0-----:R-:W-:-:S04]  /*0100*/  IMAD.WIDE.U32 R2, R9, 0x190, R2 ;  /* 0x0000019009027825 */ /* 0x001fc800078e0002 */
[----:B------:R-:W-:-:S04]  /*0110*/  IMAD.WIDE R2, R11, 0x4, R2 ;  /* 0x000000040b027825 */ /* 0x000fc800078e0202 */
[----:B--2---:R-:W-:Y:S02]  /*0120*/  IMAD.WIDE.U32 R4, R9, 0x190, R4 ;  /* 0x0000019009047825 */ /* 0x004fe400078e0004 */
[----:B-1----:R-:W2:Y:S02]  /*0130*/  LDG.E R2, desc[UR4][R2.64] ;  /* 0x0000000402027981 */ /* 0x002ea4000c1e1900 */
[----:B------:R-:W-:-:S06]  /*0140*/  IMAD.WIDE R4, R11, 0x4, R4 ;  /* 0x000000040b047825 */ /* 0x000fcc00078e0204 */
[----:B------:R-:W2:Y:S01]  /*0150*/  LDG.E R5, desc[UR4][R4.64] ;  /* 0x0000000404057981 */ /* 0x000ea2000c1e1900 */
[----:B---3--:R-:W-:-:S04]  /*0160*/  IMAD.WIDE.U32 R6, R9, 0x190, R6 ;  /* 0x0000019009067825 */ /* 0x008fc800078e0006 */
[----:B------:R-:W-:Y:S01]  /*0170*/  IMAD.WIDE R6, R11, 0x4, R6 ;  /* 0x000000040b067825 */ /* 0x000fe200078e0206 */
[----:B--2---:R-:W-:-:S05]  /*0180*/  IADD3 R9, PT, PT, R2, R5, RZ ;  /* 0x0000000502097210 */ /* 0x004fca0007ffe0ff */
[----:B------:R-:W-:Y:S01]  /*0190*/  STG.E desc[UR4][R6.64], R9 ;  /* 0x0000000906007986 */ /* 0x000fe2000c101904 */
[----:B------:R-:W-:Y:S05]  /*01a0*/  EXIT ;  /* 0x000000000000794d */ /* 0x000fea0003800000 */
.L_x_0:
[----:B------:R-:W-:-:S00]  /*01b0*/  BRA `(.L_x_0) ;  /* 0xfffffffc00fc7947 */ /* 0x000fc0000383ffff */
[----:B------:R-:W-:-:S00]  /*01c0*/  NOP ;  /* 0x0000000000007918 */ /* 0x000fc00000000000 */
        /* <DEDUP_REMOVED lines=11> */
.L_x_1:


//--------------------- .nv.shared.reserved.0     --------------------------
	.section	.nv.shared.reserved.0,"aw",@nobits
	.weak		__nv_reservedSMEM_offset_0_alias
	.size		__nv_reservedSMEM_offset_0_alias, 0, 64
	.other		__nv_reservedSMEM_offset_0_alias,@"STO_CUDA_RESERVED_SHARED STV_DEFAULT"
__nv_reservedSMEM_offset_0_alias:
	.zero		0
	.zero		64


//--------------------- .nv.constant0._Z3sumPA100_iS0_S0_ --------------------------
	.section	.nv.constant0._Z3sumPA100_iS0_S0_,"a",@progbits
	.sectionflags	@""
	.align	4
.nv.constant0._Z3sumPA100_iS0_S0_:
	.zero		920


//--------------------- SYMBOLS --------------------------

	.type		.nv.reservedSmem.offset0,@object
	.size		.nv.reservedSmem.offset0,0x4
